	.headerflags	@"EF_CUDA_TEXMODE_UNIFIED EF_CUDA_64BIT_ADDRESS EF_CUDA_ACCELERATORS EF_CUDA_SM90 EF_CUDA_VIRTUAL_SM(EF_CUDA_SM90)"
	.elftype	@"ET_EXEC"


//--------------------- .nv.info                  --------------------------
	.section	.nv.info,"",@"SHT_CUDA_INFO"
	.align	4


	//----- nvinfo : EIATTR_REGCOUNT
	.align		4
        /*0000*/ 	.byte	0x04, 0x2f
        /*0002*/ 	.short	(.L_1 - .L_0)
	.align		4
.L_0:
        /*0004*/ 	.word	index@(triton_poi_fused_convolution_leaky_relu_10)
        /*0008*/ 	.word	0x00000030


	//----- nvinfo : EIATTR_MIN_STACK_SIZE
	.align		4
.L_1:
        /*000c*/ 	.byte	0x04, 0x12
        /*000e*/ 	.short	(.L_3 - .L_2)
	.align		4
.L_2:
        /*0010*/ 	.word	index@(triton_poi_fused_convolution_leaky_relu_10)
        /*0014*/ 	.word	0x00000000


	//----- nvinfo : EIATTR_FRAME_SIZE
	.align		4
.L_3:
        /*0018*/ 	.byte	0x04, 0x11
        /*001a*/ 	.short	(.L_5 - .L_4)
	.align		4
.L_4:
        /*001c*/ 	.word	index@(triton_poi_fused_convolution_leaky_relu_10)
        /*0020*/ 	.word	0x00000000


	//----- nvinfo : EIATTR_MIN_STACK_SIZE
	.align		4
.L_5:
        /*0024*/ 	.byte	0x04, 0x12
        /*0026*/ 	.short	(.L_7 - .L_6)
	.align		4
.L_6:
        /*0028*/ 	.word	index@(triton_poi_fused_convolution_leaky_relu_10)
        /*002c*/ 	.word	0x00000000
.L_7:


//--------------------- .nv.info.triton_poi_fused_convolution_leaky_relu_10 --------------------------
	.section	.nv.info.triton_poi_fused_convolution_leaky_relu_10,"",@"SHT_CUDA_INFO"
	.sectionflags	@""
	.align	4


	//----- nvinfo : EIATTR_CUDA_API_VERSION
	.align		4
        /*0000*/ 	.byte	0x04, 0x37
        /*0002*/ 	.short	(.L_9 - .L_8)
.L_8:
        /*0004*/ 	.word	0x0000007c


	//----- nvinfo : EIATTR_KPARAM_INFO
	.align		4
.L_9:
        /*0008*/ 	.byte	0x04, 0x17
        /*000a*/ 	.short	(.L_11 - .L_10)
.L_10:
        /*000c*/ 	.word	0x00000000
        /*0010*/ 	.short	0x0005
        /*0012*/ 	.short	0x0024
        /*0014*/ 	.byte	0x00, 0xf0, 0x11, 0x00


	//----- nvinfo : EIATTR_KPARAM_INFO
	.align		4
.L_11:
        /*0018*/ 	.byte	0x04, 0x17
        /*001a*/ 	.short	(.L_13 - .L_12)
.L_12:
        /*001c*/ 	.word	0x00000000
        /*0020*/ 	.short	0x0004
        /*0022*/ 	.short	0x0020
        /*0024*/ 	.byte	0x00, 0xf0, 0x11, 0x00


	//----- nvinfo : EIATTR_KPARAM_INFO
	.align		4
.L_13:
        /*0028*/ 	.byte	0x04, 0x17
        /*002a*/ 	.short	(.L_15 - .L_14)
.L_14:
        /*002c*/ 	.word	0x00000000
        /*0030*/ 	.short	0x0003
        /*0032*/ 	.short	0x0018
        /*0034*/ 	.byte	0x00, 0xf4, 0x21, 0x00


	//----- nvinfo : EIATTR_KPARAM_INFO
	.align		4
.L_15:
        /*0038*/ 	.byte	0x04, 0x17
        /*003a*/ 	.short	(.L_17 - .L_16)
.L_16:
        /*003c*/ 	.word	0x00000000
        /*0040*/ 	.short	0x0002
        /*0042*/ 	.short	0x0010
        /*0044*/ 	.byte	0x00, 0xf4, 0x21, 0x00


	//----- nvinfo : EIATTR_KPARAM_INFO
	.align		4
.L_17:
        /*0048*/ 	.byte	0x04, 0x17
        /*004a*/ 	.short	(.L_19 - .L_18)
.L_18:
        /*004c*/ 	.word	0x00000000
        /*0050*/ 	.short	0x0001
        /*0052*/ 	.short	0x0008
        /*0054*/ 	.byte	0x00, 0xf4, 0x21, 0x00


	//----- nvinfo : EIATTR_KPARAM_INFO
	.align		4
.L_19:
        /*0058*/ 	.byte	0x04, 0x17
        /*005a*/ 	.short	(.L_21 - .L_20)
.L_20:
        /*005c*/ 	.word	0x00000000
        /*0060*/ 	.short	0x0000
        /*0062*/ 	.short	0x0000
        /*0064*/ 	.byte	0x00, 0xf4, 0x21, 0x00


	//----- nvinfo : EIATTR_SPARSE_MMA_MASK
	.align		4
.L_21:
        /*0068*/ 	.byte	0x03, 0x50
        /*006a*/ 	.short	0x0000


	//----- nvinfo : EIATTR_MAXREG_COUNT
	.align		4
        /*006c*/ 	.byte	0x03, 0x1b
        /*006e*/ 	.short	0x00ff


	//----- nvinfo : EIATTR_EXIT_INSTR_OFFSETS
	.align		4
        /*0070*/ 	.byte	0x04, 0x1c
        /*0072*/ 	.short	(.L_23 - .L_22)


	//   ....[0]....
.L_22:
        /*0074*/ 	.word	0x000019a0


	//   ....[1]....
        /*0078*/ 	.word	0x000019c0


	//----- nvinfo : EIATTR_REQNTID
	.align		4
.L_23:
        /*007c*/ 	.byte	0x04, 0x10
        /*007e*/ 	.short	(.L_25 - .L_24)
.L_24:
        /*0080*/ 	.word	0x00000100
        /*0084*/ 	.word	0x00000001
        /*0088*/ 	.word	0x00000001


	//----- nvinfo : EIATTR_CBANK_PARAM_SIZE
	.align		4
.L_25:
        /*008c*/ 	.byte	0x03, 0x19
        /*008e*/ 	.short	0x0028


	//----- nvinfo : EIATTR_PARAM_CBANK
	.align		4
        /*0090*/ 	.byte	0x04, 0x0a
        /*0092*/ 	.short	(.L_27 - .L_26)
	.align		4
.L_26:
        /*0094*/ 	.word	index@(.nv.constant0.triton_poi_fused_convolution_leaky_relu_10)
        /*0098*/ 	.short	0x0210
        /*009a*/ 	.short	0x0028


	//----- nvinfo : EIATTR_SW_WAR
	.align		4
.L_27:
        /*009c*/ 	.byte	0x04, 0x36
        /*009e*/ 	.short	(.L_29 - .L_28)
.L_28:
        /*00a0*/ 	.word	0x00000008
.L_29:


//--------------------- .nv.callgraph             --------------------------
	.section	.nv.callgraph,"",@"SHT_CUDA_CALLGRAPH"
	.align	4
	.sectionentsize	8
	.align		4
        /*0000*/ 	.word	0x00000000
	.align		4
        /*0004*/ 	.word	0xffffffff
	.align		4
        /*0008*/ 	.word	0x00000000
	.align		4
        /*000c*/ 	.word	0xfffffffe
	.align		4
        /*0010*/ 	.word	0x00000000
	.align		4
        /*0014*/ 	.word	0xfffffffd
	.align		4
        /*0018*/ 	.word	0x00000000
	.align		4
        /*001c*/ 	.word	0xfffffffc


//--------------------- .text.triton_poi_fused_convolution_leaky_relu_10 --------------------------
	.section	.text.triton_poi_fused_convolution_leaky_relu_10,"ax",@progbits
	.sectionflags	@"SHF_BARRIERS=1"
	.align	128
        .global         triton_poi_fused_convolution_leaky_relu_10
        .type           triton_poi_fused_convolution_leaky_relu_10,@function
        .size           triton_poi_fused_convolution_leaky_relu_10,(.L_x_1 - triton_poi_fused_convolution_leaky_relu_10)
        .other          triton_poi_fused_convolution_leaky_relu_10,@"STO_CUDA_ENTRY STV_DEFAULT"
triton_poi_fused_convolution_leaky_relu_10:
.text.triton_poi_fused_convolution_leaky_relu_10:
[----:B------:R-:W0:Y:S01]  /*0000*/  LDC R1, c[0x0][0x28] ;  /* 0x00000a00ff017b82 */ /* 0x000e220000000800 */
[----:B------:R-:W1:Y:S07]  /*0010*/  S2R R28, SR_TID.X ;  /* 0x00000000001c7919 */ /* 0x000e6e0000002100 */
[----:B------:R-:W2:Y:S01]  /*0020*/  S2UR UR4, SR_CTAID.Y ;  /* 0x00000000000479c3 */ /* 0x000ea20000002600 */
[----:B------:R-:W-:Y:S02]  /*0030*/  CS2R R8, SRZ ;  /* 0x0000000000087805 */ /* 0x000fe4000001ff00 */
[----:B------:R-:W-:Y:S01]  /*0040*/  CS2R R10, SRZ ;  /* 0x00000000000a7805 */ /* 0x000fe2000001ff00 */
[----:B------:R-:W3:Y:S01]  /*0050*/  S2R R31, SR_CTAID.X ;  /* 0x00000000001f7919 */ /* 0x000ee20000002500 */
[----:B------:R-:W-:-:S02]  /*0060*/  CS2R R12, SRZ ;  /* 0x00000000000c7805 */ /* 0x000fc4000001ff00 */
[----:B------:R-:W-:Y:S01]  /*0070*/  CS2R R14, SRZ ;  /* 0x00000000000e7805 */ /* 0x000fe2000001ff00 */
[----:B------:R-:W-:Y:S01]  /*0080*/  ULDC.64 UR22, c[0x0][0x208] ;  /* 0x0000820000167ab9 */ /* 0x000fe20000000a00 */
[----:B------:R-:W4:Y:S01]  /*0090*/  LDC.64 R26, c[0x0][0x210] ;  /* 0x00008400ff1a7b82 */ /* 0x000f220000000a00 */
[----:B--2---:R-:W-:Y:S01]  /*00a0*/  USHF.L.U32 UR4, UR4, 0x4, URZ ;  /* 0x0000000404047899 */ /* 0x004fe2000800063f */
[----:B-1----:R-:W-:Y:S01]  /*00b0*/  IMAD.SHL.U32 R29, R28, 0x10, RZ ;  /* 0x000000101c1d7824 */ /* 0x002fe200078e00ff */
[----:B------:R-:W-:-:S04]  /*00c0*/  SHF.R.U32.HI R0, RZ, 0x4, R28 ;  /* 0x00000004ff007819 */ /* 0x000fc8000001161c */
[----:B------:R-:W-:Y:S02]  /*00d0*/  LOP3.LUT R2, R29, 0xf0, RZ, 0xc0, !PT ;  /* 0x000000f01d027812 */ /* 0x000fe400078ec0ff */
[----:B------:R-:W-:Y:S02]  /*00e0*/  SGXT.U32 R0, R0, 0x4 ;  /* 0x000000040000781a */ /* 0x000fe40000000000 */
[----:B---3--:R-:W-:Y:S02]  /*00f0*/  PRMT R3, R2, 0x6540, R31 ;  /* 0x0000654002037816 */ /* 0x008fe4000000001f */
[----:B------:R-:W-:Y:S02]  /*0100*/  LOP3.LUT R2, R0, UR4, RZ, 0xfc, !PT ;  /* 0x0000000400027c12 */ /* 0x000fe4000f8efcff */
[----:B------:R-:W-:-:S03]  /*0110*/  ISETP.GE.AND P1, PT, R3, 0x100, PT ;  /* 0x000001000300780c */ /* 0x000fc60003f26270 */
[C---:B------:R-:W-:Y:S01]  /*0120*/  IMAD R3, R2.reuse, 0x100, R3 ;  /* 0x0000010002037824 */ /* 0x040fe200078e0203 */
[----:B------:R-:W-:-:S03]  /*0130*/  ISETP.LT.AND P1, PT, R2, 0x24, !P1 ;  /* 0x000000240200780c */ /* 0x000fc60004f21270 */
[C---:B------:R-:W-:Y:S01]  /*0140*/  VIADD R25, R3.reuse, 0x8 ;  /* 0x0000000803197836 */ /* 0x040fe20000000000 */
[----:B------:R-:W-:Y:S01]  /*0150*/  IADD3 R7, R3, 0x4, RZ ;  /* 0x0000000403077810 */ /* 0x000fe20007ffe0ff */
[--C-:B----4-:R-:W-:Y:S01]  /*0160*/  IMAD.WIDE R4, R3, 0x4, R26.reuse ;  /* 0x0000000403047825 */ /* 0x110fe200078e021a */
[----:B------:R-:W-:Y:S02]  /*0170*/  IADD3 R17, R3, 0xc, RZ ;  /* 0x0000000c03117810 */ /* 0x000fe40007ffe0ff */
[----:B------:R-:W-:Y:S01]  /*0180*/  CS2R R20, SRZ ;  /* 0x0000000000147805 */ /* 0x000fe2000001ff00 */
[--C-:B------:R-:W-:Y:S01]  /*0190*/  IMAD.WIDE R6, R7, 0x4, R26.reuse ;  /* 0x0000000407067825 */ /* 0x100fe200078e021a */
[----:B------:R-:W-:Y:S02]  /*01a0*/  CS2R R22, SRZ ;  /* 0x0000000000167805 */ /* 0x000fe4000001ff00 */
[----:B------:R-:W-:Y:S01]  /*01b0*/  CS2R R18, SRZ ;  /* 0x0000000000127805 */ /* 0x000fe2000001ff00 */
[--C-:B------:R-:W-:Y:S01]  /*01c0*/  IMAD.WIDE R24, R25, 0x4, R26.reuse ;  /* 0x0000000419187825 */ /* 0x100fe200078e021a */
[----:B------:R1:W2:Y:S03]  /*01d0*/  @P1 LDG.E.EL.128 R8, desc[UR22][R4.64] ;  /* 0x0000001604081981 */ /* 0x0002a6000c2e1d00 */
[----:B------:R-:W-:Y:S01]  /*01e0*/  IMAD.WIDE R26, R17, 0x4, R26 ;  /* 0x00000004111a7825 */ /* 0x000fe200078e021a */
[----:B------:R-:W-:Y:S01]  /*01f0*/  CS2R R16, SRZ ;  /* 0x0000000000107805 */ /* 0x000fe2000001ff00 */
[----:B------:R3:W4:Y:S04]  /*0200*/  @P1 LDG.E.EL.128 R12, desc[UR22][R6.64] ;  /* 0x00000016060c1981 */ /* 0x000728000c2e1d00 */
[----:B------:R-:W5:Y:S04]  /*0210*/  @P1 LDG.E.EL.128 R20, desc[UR22][R24.64] ;  /* 0x0000001618141981 */ /* 0x000f68000c2e1d00 */
[----:B------:R-:W4:Y:S01]  /*0220*/  @P1 LDG.E.EL.128 R16, desc[UR22][R26.64] ;  /* 0x000000161a101981 */ /* 0x000f22000c2e1d00 */
[----:B------:R-:W3:Y:S01]  /*0230*/  S2UR UR6, SR_CgaCtaId ;  /* 0x00000000000679c3 */ /* 0x000ee20000008800 */
[----:B------:R-:W-:Y:S01]  /*0240*/  UMOV UR5, 0x400 ;  /* 0x0000040000057882 */ /* 0x000fe20000000000 */
[----:B------:R-:W-:-:S02]  /*0250*/  LOP3.LUT R2, R29, 0xff0, RZ, 0xc0, !PT ;  /* 0x00000ff01d027812 */ /* 0x000fc400078ec0ff */
[----:B-1----:R-:W-:-:S04]  /*0260*/  LOP3.LUT R4, R0, 0xff0, R29, 0xf8, !PT ;  /* 0x00000ff000047812 */ /* 0x002fc800078ef81d */
[----:B---3--:R-:W1:Y:S01]  /*0270*/  LDC.64 R6, c[0x0][0x218] ;  /* 0x00008600ff067b82 */ /* 0x008e620000000a00 */
[----:B0-----:R-:W-:-:S03]  /*0280*/  UPRMT UR5, UR6, 0x654, UR5 ;  /* 0x0000065406057896 */ /* 0x001fc60008000005 */
[----:B------:R-:W-:-:S03]  /*0290*/  ULDC.64 UR6, c[0x0][0x220] ;  /* 0x0000880000067ab9 */ /* 0x000fc60000000a00 */
[----:B------:R-:W-:Y:S02]  /*02a0*/  LEA R29, R0, UR5, 0x2 ;  /* 0x00000005001d7c11 */ /* 0x000fe4000f8e10ff */
[----:B------:R-:W-:-:S03]  /*02b0*/  LEA R5, R4, UR5, 0x2 ;  /* 0x0000000504057c11 */ /* 0x000fc6000f8e10ff */
[----:B------:R-:W-:Y:S01]  /*02c0*/  IMAD R2, R2, 0x4, R29 ;  /* 0x0000000402027824 */ /* 0x000fe200078e021d */
[----:B------:R-:W-:-:S04]  /*02d0*/  PRMT R0, R28, 0x6540, R31 ;  /* 0x000065401c007816 */ /* 0x000fc8000000001f */
[C---:B------:R-:W-:Y:S01]  /*02e0*/  ISETP.GE.AND P0, PT, R0.reuse, 0x100, PT ;  /* 0x000001000000780c */ /* 0x040fe20003f06270 */
[----:B--2---:R-:W-:Y:S04]  /*02f0*/  STS [R5], R8 ;  /* 0x0000000805007388 */ /* 0x004fe80000000800 */
[----:B------:R-:W-:Y:S04]  /*0300*/  STS [R2+0x4], R9 ;  /* 0x0000040902007388 */ /* 0x000fe80000000800 */
[----:B------:R0:W-:Y:S04]  /*0310*/  STS [R2+0x8], R10 ;  /* 0x0000080a02007388 */ /* 0x0001e80000000800 */
[----:B------:R-:W-:Y:S04]  /*0320*/  STS [R2+0xc], R11 ;  /* 0x00000c0b02007388 */ /* 0x000fe80000000800 */
[----:B----4-:R2:W-:Y:S04]  /*0330*/  STS [R2+0x10], R12 ;  /* 0x0000100c02007388 */ /* 0x0105e80000000800 */
[----:B------:R-:W-:Y:S04]  /*0340*/  STS [R2+0x14], R13 ;  /* 0x0000140d02007388 */ /* 0x000fe80000000800 */
[----:B------:R-:W-:Y:S04]  /*0350*/  STS [R2+0x18], R14 ;  /* 0x0000180e02007388 */ /* 0x000fe80000000800 */
[----:B------:R-:W-:Y:S04]  /*0360*/  STS [R2+0x1c], R15 ;  /* 0x00001c0f02007388 */ /* 0x000fe80000000800 */
[----:B-----5:R-:W-:Y:S04]  /*0370*/  STS [R2+0x20], R20 ;  /* 0x0000201402007388 */ /* 0x020fe80000000800 */
[----:B------:R-:W-:Y:S04]  /*0380*/  STS [R2+0x24], R21 ;  /* 0x0000241502007388 */ /* 0x000fe80000000800 */
[----:B------:R-:W-:Y:S04]  /*0390*/  STS [R2+0x28], R22 ;  /* 0x0000281602007388 */ /* 0x000fe80000000800 */
[----:B------:R-:W-:Y:S04]  /*03a0*/  STS [R2+0x2c], R23 ;  /* 0x00002c1702007388 */ /* 0x000fe80000000800 */
[----:B------:R-:W-:Y:S04]  /*03b0*/  STS [R2+0x30], R16 ;  /* 0x0000301002007388 */ /* 0x000fe80000000800 */
[----:B------:R-:W-:Y:S04]  /*03c0*/  STS [R2+0x34], R17 ;  /* 0x0000341102007388 */ /* 0x000fe80000000800 */
[----:B------:R-:W-:Y:S04]  /*03d0*/  STS [R2+0x38], R18 ;  /* 0x0000381202007388 */ /* 0x000fe80000000800 */
[----:B------:R3:W-:Y:S01]  /*03e0*/  STS [R2+0x3c], R19 ;  /* 0x00003c1302007388 */ /* 0x0007e20000000800 */
[----:B0-----:R-:W-:Y:S01]  /*03f0*/  HFMA2.MMA R10, -RZ, RZ, 0, 0 ;  /* 0x00000000ff0a7435 */ /* 0x001fe200000001ff */
[----:B-1----:R-:W-:Y:S01]  /*0400*/  IMAD.WIDE R8, R0, 0x4, R6 ;  /* 0x0000000400087825 */ /* 0x002fe200078e0206 */
[----:B------:R-:W-:Y:S08]  /*0410*/  BAR.SYNC.DEFER_BLOCKING 0x0 ;  /* 0x0000000000007b1d */ /* 0x000ff00000010000 */
[----:B------:R0:W4:Y:S01]  /*0420*/  @!P0 LDG.E.EL R10, desc[UR22][R8.64] ;  /* 0x00000016080a8981 */ /* 0x000122000c2e1900 */
[----:B------:R-:W1:Y:S02]  /*0430*/  S2R R6, SR_TID.X ;  /* 0x0000000000067919 */ /* 0x000e640000002100 */
[----:B-1----:R-:W-:-:S04]  /*0440*/  LOP3.LUT R6, R6, 0xff, RZ, 0xc0, !PT ;  /* 0x000000ff06067812 */ /* 0x002fc800078ec0ff */
[----:B--2---:R-:W-:-:S05]  /*0450*/  LEA R12, R6, UR5, 0x2 ;  /* 0x00000005060c7c11 */ /* 0x004fca000f8e10ff */
[----:B------:R-:W4:Y:S04]  /*0460*/  LDS R13, [R12] ;  /* 0x000000000c0d7984 */ /* 0x000f280000000800 */
[----:B------:R-:W1:Y:S04]  /*0470*/  LDS R21, [R12+0x404] ;  /* 0x000404000c157984 */ /* 0x000e680000000800 */
[----:B------:R-:W2:Y:S04]  /*0480*/  LDS R15, [R12+0x808] ;  /* 0x000808000c0f7984 */ /* 0x000ea80000000800 */
[----:B------:R-:W5:Y:S04]  /*0490*/  LDS R17, [R12+0xc0c] ;  /* 0x000c0c000c117984 */ /* 0x000f680000000800 */
[----:B------:R-:W1:Y:S04]  /*04a0*/  LDS R27, [R12+0x1010] ;  /* 0x001010000c1b7984 */ /* 0x000e680000000800 */
[----:B------:R-:W1:Y:S04]  /*04b0*/  LDS R29, [R12+0x1414] ;  /* 0x001414000c1d7984 */ /* 0x000e680000000800 */
[----:B0-----:R-:W0:Y:S04]  /*04c0*/  LDS R9, [R12+0x1818] ;  /* 0x001818000c097984 */ /* 0x001e280000000800 */
[----:B------:R-:W0:Y:S04]  /*04d0*/  LDS R31, [R12+0x1c1c] ;  /* 0x001c1c000c1f7984 */ /* 0x000e280000000800 */
[----:B------:R-:W0:Y:S04]  /*04e0*/  LDS R33, [R12+0x2020] ;  /* 0x002020000c217984 */ /* 0x000e280000000800 */
[----:B------:R-:W0:Y:S04]  /*04f0*/  LDS R35, [R12+0x2424] ;  /* 0x002424000c237984 */ /* 0x000e280000000800 */
[----:B------:R-:W0:Y:S04]  /*0500*/  LDS R37, [R12+0x2828] ;  /* 0x002828000c257984 */ /* 0x000e280000000800 */
[----:B------:R-:W0:Y:S04]  /*0510*/  LDS R7, [R12+0x2c2c] ;  /* 0x002c2c000c077984 */ /* 0x000e280000000800 */
[----:B------:R-:W0:Y:S04]  /*0520*/  LDS R5, [R12+0x3030] ;  /* 0x003030000c057984 */ /* 0x000e280000000800 */
[----:B------:R-:W0:Y:S04]  /*0530*/  LDS R23, [R12+0x3434] ;  /* 0x003434000c177984 */ /* 0x000e280000000800 */
[----:B------:R-:W0:Y:S04]  /*0540*/  LDS R25, [R12+0x3838] ;  /* 0x003838000c197984 */ /* 0x000e280000000800 */
[----:B------:R-:W0:Y:S01]  /*0550*/  LDS R11, [R12+0x3c3c] ;  /* 0x003c3c000c0b7984 */ /* 0x000e220000000800 */
[----:B---3--:R-:W-:-:S04]  /*0560*/  IADD3 R2, P2, R3, UR6, RZ ;  /* 0x0000000603027c10 */ /* 0x008fc8000ff5e0ff */
[----:B------:R-:W-:Y:S01]  /*0570*/  LEA.HI.X.SX32 R3, R3, UR7, 0x1, P2 ;  /* 0x0000000703037c11 */ /* 0x000fe200090f0eff */
[----:B------:R-:W-:Y:S02]  /*0580*/  UIADD3 UR14, UR4, 0x2, URZ ;  /* 0x00000002040e7890 */ /* 0x000fe4000fffe03f */
[----:B------:R-:W-:Y:S02]  /*0590*/  UIMAD.WIDE UR6, UR4, 0x38e38e39, URZ ;  /* 0x38e38e39040678a5 */ /* 0x000fe4000f8e023f */
[----:B------:R-:W-:-:S05]  /*05a0*/  UIADD3 UR10, UR4, 0x1, URZ ;  /* 0x00000001040a7890 */ /* 0x000fca000fffe03f */
[----:B------:R-:W-:Y:S02]  /*05b0*/  UMOV UR8, UR7 ;  /* 0x0000000700087c82 */ /* 0x000fe40008000000 */
[----:B------:R-:W-:-:S04]  /*05c0*/  USHF.R.S32.HI UR9, URZ, 0x1, UR8 ;  /* 0x000000013f097899 */ /* 0x000fc80008011408 */
[----:B------:R-:W-:Y:S02]  /*05d0*/  ULEA.HI UR12, UR8, UR9, URZ, 0x1 ;  /* 0x00000009080c7291 */ /* 0x000fe4000f8f083f */
[----:B------:R-:W-:Y:S02]  /*05e0*/  UIADD3 UR15, UR4, 0x3, URZ ;  /* 0x00000003040f7890 */ /* 0x000fe4000fffe03f */
[----:B------:R-:W-:Y:S02]  /*05f0*/  UIMAD UR13, UR12, -0x9, UR4 ;  /* 0xfffffff70c0d78a4 */ /* 0x000fe4000f8e0204 */
[----:B------:R-:W-:Y:S02]  /*0600*/  UIMAD.WIDE UR6, UR10, 0x38e38e39, URZ ;  /* 0x38e38e390a0678a5 */ /* 0x000fe4000f8e023f */
[----:B------:R-:W-:Y:S02]  /*0610*/  UIMAD UR13, UR12, 0x900, UR13 ;  /* 0x000009000c0d78a4 */ /* 0x000fe4000f8e020d */
[----:B------:R-:W-:-:S02]  /*0620*/  UIMAD.WIDE UR8, UR14, 0x38e38e39, URZ ;  /* 0x38e38e390e0878a5 */ /* 0x000fc4000f8e023f */
[----:B------:R-:W-:Y:S02]  /*0630*/  USHF.R.S32.HI UR6, URZ, 0x1, UR7 ;  /* 0x000000013f067899 */ /* 0x000fe40008011407 */
[----:B------:R-:W-:Y:S02]  /*0640*/  USHF.R.S32.HI UR8, URZ, 0x1, UR9 ;  /* 0x000000013f087899 */ /* 0x000fe40008011409 */
[----:B------:R-:W-:Y:S02]  /*0650*/  ULEA.HI UR7, UR7, UR6, URZ, 0x1 ;  /* 0x0000000607077291 */ /* 0x000fe4000f8f083f */
[----:B------:R-:W-:Y:S02]  /*0660*/  ULEA.HI UR9, UR9, UR8, URZ, 0x1 ;  /* 0x0000000809097291 */ /* 0x000fe4000f8f083f */
[----:B------:R-:W-:Y:S01]  /*0670*/  UIADD3 UR16, UR4, 0x4, URZ ;  /* 0x0000000404107890 */ /* 0x000fe2000fffe03f */
[CC--:B----4-:R-:W-:Y:S01]  /*0680*/  FSETP.GT.AND P3, PT, R13.reuse, -R10.reuse, PT ;  /* 0x8000000a0d00720b */ /* 0x0d0fe20003f64000 */
[----:B------:R-:W-:Y:S01]  /*0690*/  FADD R26, R13, R10 ;  /* 0x0000000a0d1a7221 */ /* 0x000fe20000000000 */
[----:B-1----:R-:W-:-:S02]  /*06a0*/  FSETP.GT.AND P6, PT, R21, -R10, PT ;  /* 0x8000000a1500720b */ /* 0x002fc40003fc4000 */
[----:B------:R-:W-:Y:S01]  /*06b0*/  SEL R19, RZ, 0x1, !P3 ;  /* 0x00000001ff137807 */ /* 0x000fe20005800000 */
[----:B------:R-:W-:Y:S01]  /*06c0*/  BAR.SYNC.DEFER_BLOCKING 0x0 ;  /* 0x0000000000007b1d */ /* 0x000fe20000010000 */
[-C--:B--2---:R-:W-:Y:S02]  /*06d0*/  FSETP.GT.AND P4, PT, R15, -R10.reuse, PT ;  /* 0x8000000a0f00720b */ /* 0x084fe40003f84000 */
[-C--:B-----5:R-:W-:Y:S02]  /*06e0*/  FSETP.GT.AND P2, PT, R17, -R10.reuse, PT ;  /* 0x8000000a1100720b */ /* 0x0a0fe40003f44000 */
[----:B------:R-:W-:-:S03]  /*06f0*/  FSETP.GT.AND P5, PT, R27, -R10, PT ;  /* 0x8000000a1b00720b */ /* 0x000fc60003fa4000 */
[----:B------:R-:W-:Y:S01]  /*0700*/  @!P3 FMUL R26, R26, 0.0099999997764825820923 ;  /* 0x3c23d70a1a1ab820 */ /* 0x000fe20000400000 */
[----:B------:R-:W-:Y:S01]  /*0710*/  FSETP.GT.AND P3, PT, R29, -R10, PT ;  /* 0x8000000a1d00720b */ /* 0x000fe20003f64000 */
[--C-:B------:R-:W-:Y:S01]  /*0720*/  FADD R21, R21, R10.reuse ;  /* 0x0000000a15157221 */ /* 0x100fe20000000000 */
[--C-:B------:R-:W-:Y:S01]  /*0730*/  FADD R20, R15, R10.reuse ;  /* 0x0000000a0f147221 */ /* 0x100fe20000000000 */
[----:B------:R-:W-:Y:S01]  /*0740*/  FADD R18, R27, R10 ;  /* 0x0000000a1b127221 */ /* 0x000fe20000000000 */
[----:B------:R-:W-:Y:S01]  /*0750*/  SEL R13, RZ, 0x1, !P6 ;  /* 0x00000001ff0d7807 */ /* 0x000fe20007000000 */
[----:B------:R-:W-:Y:S01]  /*0760*/  @!P6 FMUL R21, R21, 0.0099999997764825820923 ;  /* 0x3c23d70a1515e820 */ /* 0x000fe20000400000 */
[----:B------:R-:W-:Y:S01]  /*0770*/  SEL R39, RZ, 0x1, !P4 ;  /* 0x00000001ff277807 */ /* 0x000fe20006000000 */
[----:B------:R-:W-:Y:S01]  /*0780*/  @!P4 FMUL R20, R20, 0.0099999997764825820923 ;  /* 0x3c23d70a1414c820 */ /* 0x000fe20000400000 */
[----:B------:R-:W-:Y:S01]  /*0790*/  SEL R41, RZ, 0x1, !P2 ;  /* 0x00000001ff297807 */ /* 0x000fe20005000000 */
[----:B------:R-:W-:Y:S01]  /*07a0*/  @!P5 FMUL R18, R18, 0.0099999997764825820923 ;  /* 0x3c23d70a1212d820 */ /* 0x000fe20000400000 */
[----:B------:R1:W-:Y:S01]  /*07b0*/  STS.U8 [R6+UR5], R19 ;  /* 0x0000001306007988 */ /* 0x0003e20008000005 */
[----:B------:R-:W-:-:S02]  /*07c0*/  SEL R43, RZ, 0x1, !P5 ;  /* 0x00000001ff2b7807 */ /* 0x000fc40006800000 */
[----:B------:R-:W-:Y:S01]  /*07d0*/  SEL R45, RZ, 0x1, !P3 ;  /* 0x00000001ff2d7807 */ /* 0x000fe20005800000 */
[--C-:B-1----:R-:W-:Y:S01]  /*07e0*/  FADD R19, R17, R10.reuse ;  /* 0x0000000a11137221 */ /* 0x102fe20000000000 */
[----:B------:R-:W-:Y:S01]  /*07f0*/  FADD R17, R29, R10 ;  /* 0x0000000a1d117221 */ /* 0x000fe20000000000 */
[-C--:B0-----:R-:W-:Y:S02]  /*0800*/  FSETP.GT.AND P6, PT, R9, -R10.reuse, PT ;  /* 0x8000000a0900720b */ /* 0x081fe40003fc4000 */
[----:B------:R-:W-:Y:S01]  /*0810*/  @!P2 FMUL R19, R19, 0.0099999997764825820923 ;  /* 0x3c23d70a1313a820 */ /* 0x000fe20000400000 */
[----:B------:R-:W-:Y:S01]  /*0820*/  @!P3 FMUL R17, R17, 0.0099999997764825820923 ;  /* 0x3c23d70a1111b820 */ /* 0x000fe20000400000 */
[-C--:B------:R-:W-:Y:S02]  /*0830*/  FSETP.GT.AND P4, PT, R31, -R10.reuse, PT ;  /* 0x8000000a1f00720b */ /* 0x080fe40003f84000 */
[-C--:B------:R-:W-:Y:S02]  /*0840*/  FSETP.GT.AND P2, PT, R33, -R10.reuse, PT ;  /* 0x8000000a2100720b */ /* 0x080fe40003f44000 */
[----:B------:R-:W-:-:S02]  /*0850*/  FSETP.GT.AND P5, PT, R35, -R10, PT ;  /* 0x8000000a2300720b */ /* 0x000fc40003fa4000 */
[-C--:B------:R-:W-:Y:S01]  /*0860*/  FSETP.GT.AND P3, PT, R37, -R10.reuse, PT ;  /* 0x8000000a2500720b */ /* 0x080fe20003f64000 */
[----:B------:R0:W-:Y:S01]  /*0870*/  STS.U8 [R6+UR5+0x101], R13 ;  /* 0x0001010d06007988 */ /* 0x0001e20008000005 */
[--C-:B------:R-:W-:Y:S01]  /*0880*/  FADD R16, R9, R10.reuse ;  /* 0x0000000a09107221 */ /* 0x100fe20000000000 */
[--C-:B------:R-:W-:Y:S01]  /*0890*/  FADD R14, R31, R10.reuse ;  /* 0x0000000a1f0e7221 */ /* 0x100fe20000000000 */
[--C-:B------:R-:W-:Y:S01]  /*08a0*/  FADD R15, R33, R10.reuse ;  /* 0x0000000a210f7221 */ /* 0x100fe20000000000 */
[--C-:B------:R-:W-:Y:S01]  /*08b0*/  FADD R12, R37, R10.reuse ;  /* 0x0000000a250c7221 */ /* 0x100fe20000000000 */
[----:B------:R1:W-:Y:S01]  /*08c0*/  STS.U8 [R6+UR5+0x202], R39 ;  /* 0x0002022706007988 */ /* 0x0003e20008000005 */
[----:B------:R-:W-:Y:S01]  /*08d0*/  SEL R27, RZ, 0x1, !P6 ;  /* 0x00000001ff1b7807 */ /* 0x000fe20007000000 */
[----:B0-----:R-:W-:Y:S02]  /*08e0*/  FADD R13, R35, R10 ;  /* 0x0000000a230d7221 */ /* 0x001fe40000000000 */
[----:B------:R0:W-:Y:S01]  /*08f0*/  STS.U8 [R6+UR5+0x303], R41 ;  /* 0x0003032906007988 */ /* 0x0001e20008000005 */
[----:B------:R-:W-:Y:S01]  /*0900*/  SEL R29, RZ, 0x1, !P4 ;  /* 0x00000001ff1d7807 */ /* 0x000fe20006000000 */
[----:B------:R-:W-:Y:S01]  /*0910*/  @!P6 FMUL R16, R16, 0.0099999997764825820923 ;  /* 0x3c23d70a1010e820 */ /* 0x000fe20000400000 */
[----:B------:R-:W-:Y:S01]  /*0920*/  @!P4 FMUL R14, R14, 0.0099999997764825820923 ;  /* 0x3c23d70a0e0ec820 */ /* 0x000fe20000400000 */
[----:B------:R2:W-:Y:S01]  /*0930*/  STS.U8 [R6+UR5+0x404], R43 ;  /* 0x0004042b06007988 */ /* 0x0005e20008000005 */
[----:B-1----:R-:W-:Y:S01]  /*0940*/  SEL R39, RZ, 0x1, !P2 ;  /* 0x00000001ff277807 */ /* 0x002fe20005000000 */
[----:B------:R-:W-:Y:S01]  /*0950*/  @!P2 FMUL R15, R15, 0.0099999997764825820923 ;  /* 0x3c23d70a0f0fa820 */ /* 0x000fe20000400000 */
[----:B------:R-:W-:Y:S01]  /*0960*/  @!P5 FMUL R13, R13, 0.0099999997764825820923 ;  /* 0x3c23d70a0d0dd820 */ /* 0x000fe20000400000 */
[----:B------:R-:W-:Y:S01]  /*0970*/  @!P3 FMUL R12, R12, 0.0099999997764825820923 ;  /* 0x3c23d70a0c0cb820 */ /* 0x000fe20000400000 */
[----:B------:R-:W-:-:S02]  /*0980*/  FSETP.GT.AND P6, PT, R7, -R10, PT ;  /* 0x8000000a0700720b */ /* 0x000fc40003fc4000 */
[----:B0-----:R-:W-:Y:S02]  /*0990*/  SEL R41, RZ, 0x1, !P5 ;  /* 0x00000001ff297807 */ /* 0x001fe40006800000 */
[-C--:B------:R-:W-:Y:S02]  /*09a0*/  FSETP.GT.AND P4, PT, R5, -R10.reuse, PT ;  /* 0x8000000a0500720b */ /* 0x080fe40003f84000 */
[----:B--2---:R-:W-:Y:S02]  /*09b0*/  SEL R43, RZ, 0x1, !P3 ;  /* 0x00000001ff2b7807 */ /* 0x004fe40005800000 */
[-C--:B------:R-:W-:Y:S02]  /*09c0*/  FSETP.GT.AND P2, PT, R23, -R10.reuse, PT ;  /* 0x8000000a1700720b */ /* 0x080fe40003f44000 */
[-C--:B------:R-:W-:Y:S02]  /*09d0*/  FSETP.GT.AND P5, PT, R25, -R10.reuse, PT ;  /* 0x8000000a1900720b */ /* 0x080fe40003fa4000 */
[----:B------:R-:W-:Y:S01]  /*09e0*/  FSETP.GT.AND P3, PT, R11, -R10, PT ;  /* 0x8000000a0b00720b */ /* 0x000fe20003f64000 */
[----:B------:R0:W-:Y:S01]  /*09f0*/  STS.U8 [R6+UR5+0x606], R27 ;  /* 0x0006061b06007988 */ /* 0x0001e20008000005 */
[----:B------:R-:W-:-:S02]  /*0a00*/  SEL R9, RZ, 0x1, !P6 ;  /* 0x00000001ff097807 */ /* 0x000fc40007000000 */
[----:B------:R-:W-:Y:S01]  /*0a10*/  SEL R31, RZ, 0x1, !P5 ;  /* 0x00000001ff1f7807 */ /* 0x000fe20006800000 */
[----:B------:R1:W-:Y:S01]  /*0a20*/  STS.U8 [R6+UR5+0x707], R29 ;  /* 0x0007071d06007988 */ /* 0x0003e20008000005 */
[----:B------:R-:W-:Y:S02]  /*0a30*/  SEL R35, RZ, 0x1, !P3 ;  /* 0x00000001ff237807 */ /* 0x000fe40005800000 */
[----:B0-----:R-:W-:Y:S02]  /*0a40*/  SEL R27, RZ, 0x1, !P4 ;  /* 0x00000001ff1b7807 */ /* 0x001fe40006000000 */
[----:B-1----:R-:W-:Y:S01]  /*0a50*/  SEL R29, RZ, 0x1, !P2 ;  /* 0x00000001ff1d7807 */ /* 0x002fe20005000000 */
[----:B------:R-:W-:Y:S04]  /*0a60*/  STS.U8 [R6+UR5+0x505], R45 ;  /* 0x0005052d06007988 */ /* 0x000fe80008000005 */
[----:B------:R-:W-:Y:S04]  /*0a70*/  STS.U8 [R6+UR5+0x808], R39 ;  /* 0x0008082706007988 */ /* 0x000fe80008000005 */
[----:B------:R-:W-:Y:S04]  /*0a80*/  STS.U8 [R6+UR5+0x909], R41 ;  /* 0x0009092906007988 */ /* 0x000fe80008000005 */
[----:B------:R-:W-:Y:S04]  /*0a90*/  STS.U8 [R6+UR5+0xa0a], R43 ;  /* 0x000a0a2b06007988 */ /* 0x000fe80008000005 */
[----:B------:R-:W-:Y:S04]  /*0aa0*/  STS.U8 [R6+UR5+0xb0b], R9 ;  /* 0x000b0b0906007988 */ /* 0x000fe80008000005 */
[----:B------:R-:W-:Y:S04]  /*0ab0*/  STS.U8 [R6+UR5+0xc0c], R27 ;  /* 0x000c0c1b06007988 */ /* 0x000fe80008000005 */
[----:B------:R-:W-:Y:S04]  /*0ac0*/  STS.U8 [R6+UR5+0xd0d], R29 ;  /* 0x000d0d1d06007988 */ /* 0x000fe80008000005 */
[----:B------:R-:W-:Y:S04]  /*0ad0*/  STS.U8 [R6+UR5+0xe0e], R31 ;  /* 0x000e0e1f06007988 */ /* 0x000fe80008000005 */
[----:B------:R-:W-:Y:S01]  /*0ae0*/  STS.U8 [R6+UR5+0xf0f], R35 ;  /* 0x000f0f2306007988 */ /* 0x000fe20008000005 */
[----:B------:R-:W-:Y:S06]  /*0af0*/  BAR.SYNC.DEFER_BLOCKING 0x0 ;  /* 0x0000000000007b1d */ /* 0x000fec0000010000 */
[----:B------:R-:W0:Y:S04]  /*0b00*/  LDS.U8 R9, [R4+UR5+0xb] ;  /* 0x00000b0504097984 */ /* 0x000e280008000000 */
[----:B------:R-:W-:Y:S04]  /*0b10*/  LDS.U8 R29, [R4+UR5+0x8] ;  /* 0x00000805041d7984 */ /* 0x000fe80008000000 */
[----:B------:R-:W1:Y:S04]  /*0b20*/  LDS.U8 R6, [R4+UR5+0x9] ;  /* 0x0000090504067984 */ /* 0x000e680008000000 */
[----:B------:R-:W2:Y:S04]  /*0b30*/  LDS.U8 R8, [R4+UR5+0xa] ;  /* 0x00000a0504087984 */ /* 0x000ea80008000000 */
[----:B------:R-:W3:Y:S04]  /*0b40*/  LDS.U8 R31, [R4+UR5+0xf] ;  /* 0x00000f05041f7984 */ /* 0x000ee80008000000 */
[----:B------:R-:W-:Y:S04]  /*0b50*/  LDS.U8 R34, [R4+UR5+0x3] ;  /* 0x0000030504227984 */ /* 0x000fe80008000000 */
[----:B------:R-:W-:Y:S04]  /*0b60*/  LDS.U8 R30, [R4+UR5+0xc] ;  /* 0x00000c05041e7984 */ /* 0x000fe80008000000 */
[----:B------:R-:W4:Y:S04]  /*0b70*/  LDS.U8 R27, [R4+UR5+0xd] ;  /* 0x00000d05041b7984 */ /* 0x000f280008000000 */
[----:B------:R-:W5:Y:S04]  /*0b80*/  LDS.U8 R28, [R4+UR5+0xe] ;  /* 0x00000e05041c7984 */ /* 0x000f680008000000 */
[----:B------:R-:W-:Y:S04]  /*0b90*/  LDS.U8 R36, [R4+UR5] ;  /* 0x0000000504247984 */ /* 0x000fe80008000000 */
[----:B------:R-:W-:Y:S04]  /*0ba0*/  LDS.U8 R37, [R4+UR5+0x1] ;  /* 0x0000010504257984 */ /* 0x000fe80008000000 */
[----:B------:R-:W-:Y:S04]  /*0bb0*/  LDS.U8 R38, [R4+UR5+0x2] ;  /* 0x0000020504267984 */ /* 0x000fe80008000000 */
[----:B------:R-:W5:Y:S04]  /*0bc0*/  LDS.U8 R32, [R4+UR5+0x7] ;  /* 0x0000070504207984 */ /* 0x000f680008000000 */
[----:B------:R-:W-:Y:S04]  /*0bd0*/  LDS.U8 R39, [R4+UR5+0x4] ;  /* 0x0000040504277984 */ /* 0x000fe80008000000 */
[----:B------:R-:W5:Y:S04]  /*0be0*/  LDS.U8 R40, [R4+UR5+0x5] ;  /* 0x0000050504287984 */ /* 0x000f680008000000 */
[----:B------:R-:W5:Y:S01]  /*0bf0*/  LDS.U8 R33, [R4+UR5+0x6] ;  /* 0x0000060504217984 */ /* 0x000f620008000000 */
[----:B------:R-:W-:Y:S01]  /*0c00*/  FADD R22, R7, R10 ;  /* 0x0000000a07167221 */ /* 0x000fe20000000000 */
[----:B------:R-:W-:-:S02]  /*0c10*/  IMAD.U32 R7, RZ, RZ, UR4 ;  /* 0x00000004ff077e24 */ /* 0x000fc4000f8e00ff */
[----:B------:R-:W-:Y:S01]  /*0c20*/  FADD R23, R23, R10 ;  /* 0x0000000a17177221 */ /* 0x000fe20000000000 */
[----:B------:R-:W-:Y:S02]  /*0c30*/  @!P6 FMUL R22, R22, 0.0099999997764825820923 ;  /* 0x3c23d70a1616e820 */ /* 0x000fe40000400000 */
[----:B------:R-:W-:Y:S01]  /*0c40*/  ISETP.LT.AND P6, PT, R7, 0x24, !P0 ;  /* 0x000000240700780c */ /* 0x000fe200047c1270 */
[----:B------:R-:W-:Y:S02]  /*0c50*/  IMAD.U32 R7, RZ, RZ, UR14 ;  /* 0x0000000eff077e24 */ /* 0x000fe4000f8e00ff */
[----:B------:R-:W-:Y:S01]  /*0c60*/  @!P2 FMUL R23, R23, 0.0099999997764825820923 ;  /* 0x3c23d70a1717a820 */ /* 0x000fe20000400000 */
[----:B0-----:R-:W-:Y:S01]  /*0c70*/  IMAD.SHL.U32 R9, R9, 0x1000000, RZ ;  /* 0x0100000009097824 */ /* 0x001fe200078e00ff */
[----:B-1----:R-:W-:Y:S02]  /*0c80*/  PRMT R6, R29, 0x6540, R6 ;  /* 0x000065401d067816 */ /* 0x002fe40000000006 */
[----:B------:R-:W-:-:S02]  /*0c90*/  ISETP.LT.AND P2, PT, R7, 0x24, !P0 ;  /* 0x000000240700780c */ /* 0x000fc40004741270 */
[----:B--2---:R-:W-:-:S04]  /*0ca0*/  SHF.L.U32 R7, R8, 0x10, RZ ;  /* 0x0000001008077819 */ /* 0x004fc800000006ff */
[----:B------:R-:W-:Y:S02]  /*0cb0*/  LOP3.LUT R6, R6, R9, R7, 0xfe, !PT ;  /* 0x0000000906067212 */ /* 0x000fe400078efe07 */
[----:B------:R-:W0:Y:S01]  /*0cc0*/  LDC.64 R8, c[0x0][0x228] ;  /* 0x00008a00ff087b82 */ /* 0x000e220000000a00 */
[----:B------:R-:W-:Y:S01]  /*0cd0*/  FADD R24, R5, R10 ;  /* 0x0000000a05187221 */ /* 0x000fe20000000000 */
[----:B------:R-:W-:Y:S01]  /*0ce0*/  MOV R5, UR10 ;  /* 0x0000000a00057c02 */ /* 0x000fe20008000f00 */
[----:B---3--:R-:W-:Y:S01]  /*0cf0*/  IMAD.SHL.U32 R31, R31, 0x1000000, RZ ;  /* 0x010000001f1f7824 */ /* 0x008fe200078e00ff */
[----:B----4-:R-:W-:Y:S01]  /*0d00*/  PRMT R27, R30, 0x6540, R27 ;  /* 0x000065401e1b7816 */ /* 0x010fe2000000001b */
[----:B------:R-:W-:Y:S01]  /*0d10*/  @!P4 FMUL R24, R24, 0.0099999997764825820923 ;  /* 0x3c23d70a1818c820 */ /* 0x000fe20000400000 */
[----:B------:R-:W-:Y:S01]  /*0d20*/  ISETP.LT.AND P4, PT, R5, 0x24, !P0 ;  /* 0x000000240500780c */ /* 0x000fe20004781270 */
[----:B------:R-:W-:Y:S01]  /*0d30*/  IMAD.SHL.U32 R34, R34, 0x1000000, RZ ;  /* 0x0100000022227824 */ /* 0x000fe200078e00ff */
[----:B-----5:R-:W-:Y:S01]  /*0d40*/  SHF.L.U32 R28, R28, 0x10, RZ ;  /* 0x000000101c1c7819 */ /* 0x020fe200000006ff */
[----:B------:R-:W-:Y:S01]  /*0d50*/  IMAD.SHL.U32 R32, R32, 0x1000000, RZ ;  /* 0x0100000020207824 */ /* 0x000fe200078e00ff */
[----:B------:R-:W-:-:S02]  /*0d60*/  PRMT R36, R36, 0x6540, R37 ;  /* 0x0000654024247816 */ /* 0x000fc40000000025 */
[----:B------:R-:W-:Y:S01]  /*0d70*/  SHF.L.U32 R5, R38, 0x10, RZ ;  /* 0x0000001026057819 */ /* 0x000fe200000006ff */
[----:B------:R-:W-:Y:S01]  /*0d80*/  FADD R25, R25, R10 ;  /* 0x0000000a19197221 */ /* 0x000fe20000000000 */
[----:B------:R-:W-:Y:S02]  /*0d90*/  PRMT R39, R39, 0x6540, R40 ;  /* 0x0000654027277816 */ /* 0x000fe40000000028 */
[----:B------:R-:W-:Y:S02]  /*0da0*/  LOP3.LUT R7, R27, R31, R28, 0xfe, !PT ;  /* 0x0000001f1b077212 */ /* 0x000fe400078efe1c */
[----:B------:R-:W-:Y:S02]  /*0db0*/  SHF.L.U32 R38, R33, 0x10, RZ ;  /* 0x0000001021267819 */ /* 0x000fe400000006ff */
[----:B------:R-:W-:Y:S02]  /*0dc0*/  LOP3.LUT R4, R36, R34, R5, 0xfe, !PT ;  /* 0x0000002224047212 */ /* 0x000fe400078efe05 */
[----:B------:R-:W-:-:S02]  /*0dd0*/  MOV R27, UR15 ;  /* 0x0000000f001b7c02 */ /* 0x000fc40008000f00 */
[----:B------:R-:W-:Y:S01]  /*0de0*/  LOP3.LUT R5, R39, R32, R38, 0xfe, !PT ;  /* 0x0000002027057212 */ /* 0x000fe200078efe26 */
[----:B------:R-:W-:Y:S01]  /*0df0*/  @!P5 FMUL R25, R25, 0.0099999997764825820923 ;  /* 0x3c23d70a1919d820 */ /* 0x000fe20000400000 */
[----:B------:R-:W-:Y:S01]  /*0e00*/  IMAD.U32 R29, RZ, RZ, UR13 ;  /* 0x0000000dff1d7e24 */ /* 0x000fe2000f8e00ff */
[----:B------:R-:W-:Y:S01]  /*0e10*/  ISETP.LT.AND P5, PT, R27, 0x24, !P0 ;  /* 0x000000241b00780c */ /* 0x000fe200047a1270 */
[----:B------:R-:W-:Y:S01]  /*0e20*/  HFMA2.MMA R27, -RZ, RZ, 0, 5.36441802978515625e-07 ;  /* 0x00000009ff1b7435 */ /* 0x000fe200000001ff */
[----:B------:R-:W-:Y:S01]  /*0e30*/  LOP3.LUT R4, R4, 0x1010101, RZ, 0xc0, !PT ;  /* 0x0101010104047812 */ /* 0x000fe200078ec0ff */
[----:B------:R-:W-:Y:S01]  /*0e40*/  UIMAD.WIDE UR12, UR15, 0x38e38e39, URZ ;  /* 0x38e38e390f0c78a5 */ /* 0x000fe2000f8e023f */
[----:B------:R-:W-:Y:S02]  /*0e50*/  LOP3.LUT R5, R5, 0x1010101, RZ, 0xc0, !PT ;  /* 0x0101010105057812 */ /* 0x000fe400078ec0ff */
[----:B------:R-:W-:Y:S02]  /*0e60*/  LOP3.LUT R6, R6, 0x1010101, RZ, 0xc0, !PT ;  /* 0x0101010106067812 */ /* 0x000fe400078ec0ff */
[----:B------:R-:W-:Y:S01]  /*0e70*/  LOP3.LUT R7, R7, 0x1010101, RZ, 0xc0, !PT ;  /* 0x0101010107077812 */ /* 0x000fe200078ec0ff */
[----:B------:R-:W-:Y:S01]  /*0e80*/  IMAD R29, R0, 0x9, R29 ;  /* 0x00000009001d7824 */ /* 0x000fe200078e021d */
[----:B------:R-:W-:-:S02]  /*0e90*/  UIMAD UR10, UR7, -0x9, UR10 ;  /* 0xfffffff7070a78a4 */ /* 0x000fc4000f8e020a */
[----:B------:R-:W-:Y:S01]  /*0ea0*/  MOV R30, UR7 ;  /* 0x00000007001e7c02 */ /* 0x000fe20008000f00 */
[----:B------:R-:W-:Y:S01]  /*0eb0*/  USHF.R.S32.HI UR7, URZ, 0x1, UR13 ;  /* 0x000000013f077899 */ /* 0x000fe2000801140d */
[----:B------:R0:W-:Y:S01]  /*0ec0*/  @P1 STG.E.128 desc[UR22][R2.64], R4 ;  /* 0x0000000402001986 */ /* 0x0001e2000c101d16 */
[----:B------:R-:W-:Y:S01]  /*0ed0*/  UIMAD UR14, UR9, -0x9, UR14 ;  /* 0xfffffff7090e78a4 */ /* 0x000fe2000f8e020e */
[----:B------:R-:W-:Y:S01]  /*0ee0*/  IMAD R27, R0, R27, UR10 ;  /* 0x0000000a001b7e24 */ /* 0x000fe2000f8e021b */
[----:B------:R-:W-:Y:S02]  /*0ef0*/  UIADD3 UR17, UR4, 0x5, URZ ;  /* 0x0000000504117890 */ /* 0x000fe4000fffe03f */
[----:B------:R-:W-:Y:S01]  /*0f00*/  UIADD3 UR11, UR4, 0x6, URZ ;  /* 0x00000006040b7890 */ /* 0x000fe2000fffe03f */
[----:B0-----:R-:W-:-:S04]  /*0f10*/  IMAD.WIDE R2, R29, 0x4, R8 ;  /* 0x000000041d027825 */ /* 0x001fc800078e0208 */
[----:B------:R-:W-:Y:S01]  /*0f20*/  IMAD.U32 R29, RZ, RZ, UR9 ;  /* 0x00000009ff1d7e24 */ /* 0x000fe2000f8e00ff */
[----:B------:R-:W-:Y:S02]  /*0f30*/  ULEA.HI UR9, UR13, UR7, URZ, 0x1 ;  /* 0x000000070d097291 */ /* 0x000fe4000f8f083f */
[----:B------:R-:W-:Y:S01]  /*0f40*/  UIMAD.WIDE UR12, UR16, 0x38e38e39, URZ ;  /* 0x38e38e39100c78a5 */ /* 0x000fe2000f8e023f */
[----:B------:R-:W-:-:S03]  /*0f50*/  IMAD R5, R30, 0x900, R27 ;  /* 0x000009001e057824 */ /* 0x000fc600078e021b */
[----:B------:R-:W-:Y:S01]  /*0f60*/  USHF.R.S32.HI UR10, URZ, 0x1, UR13 ;  /* 0x000000013f0a7899 */ /* 0x000fe2000801140d */
[----:B------:R-:W-:Y:S01]  /*0f70*/  IMAD.MOV.U32 R27, RZ, RZ, 0x9 ;  /* 0x00000009ff1b7424 */ /* 0x000fe200078e00ff */
[----:B------:R-:W-:Y:S01]  /*0f80*/  UIMAD UR15, UR9, -0x9, UR15 ;  /* 0xfffffff7090f78a4 */ /* 0x000fe2000f8e020f */
[----:B------:R-:W-:Y:S01]  /*0f90*/  IMAD.WIDE R4, R5, 0x4, R8 ;  /* 0x0000000405047825 */ /* 0x000fe200078e0208 */
[----:B------:R-:W-:Y:S01]  /*0fa0*/  ULEA.HI UR10, UR13, UR10, URZ, 0x1 ;  /* 0x0000000a0d0a7291 */ /* 0x000fe2000f8f083f */
[----:B------:R-:W-:Y:S01]  /*0fb0*/  MOV R7, UR17 ;  /* 0x0000001100077c02 */ /* 0x000fe20008000f00 */
[----:B------:R-:W-:Y:S01]  /*0fc0*/  UIMAD.WIDE UR12, UR17, 0x38e38e39, URZ ;  /* 0x38e38e39110c78a5 */ /* 0x000fe2000f8e023f */
[----:B------:R-:W-:Y:S01]  /*0fd0*/  IMAD R6, R0, R27, UR14 ;  /* 0x0000000e00067e24 */ /* 0x000fe2000f8e021b */
[----:B------:R0:W-:Y:S01]  /*0fe0*/  @P6 STG.E desc[UR22][R2.64], R26 ;  /* 0x0000001a02006986 */ /* 0x0001e2000c101916 */
[----:B------:R-:W-:Y:S01]  /*0ff0*/  IMAD.U32 R28, RZ, RZ, UR16 ;  /* 0x00000010ff1c7e24 */ /* 0x000fe2000f8e00ff */
[----:B------:R-:W-:Y:S01]  /*1000*/  USHF.R.S32.HI UR12, URZ, 0x1, UR13 ;  /* 0x000000013f0c7899 */ /* 0x000fe2000801140d */
[----:B------:R-:W-:Y:S01]  /*1010*/  ISETP.LT.AND P6, PT, R7, 0x24, !P0 ;  /* 0x000000240700780c */ /* 0x000fe200047c1270 */
[----:B------:R-:W-:Y:S01]  /*1020*/  UIADD3 UR5, UR4, 0x7, URZ ;  /* 0x0000000704057890 */ /* 0x000fe2000fffe03f */
[----:B------:R1:W-:Y:S01]  /*1030*/  @P4 STG.E desc[UR22][R4.64], R21 ;  /* 0x0000001504004986 */ /* 0x0003e2000c101916 */
[----:B------:R-:W-:Y:S01]  /*1040*/  UIMAD UR16, UR10, -0x9, UR16 ;  /* 0xfffffff70a1078a4 */ /* 0x000fe2000f8e0210 */
[----:B------:R-:W-:Y:S01]  /*1050*/  MOV R7, UR11 ;  /* 0x0000000b00077c02 */ /* 0x000fe20008000f00 */
[----:B------:R-:W-:Y:S01]  /*1060*/  ULEA.HI UR14, UR13, UR12, URZ, 0x1 ;  /* 0x0000000c0d0e7291 */ /* 0x000fe2000f8f083f */
[----:B0-----:R-:W-:-:S02]  /*1070*/  IMAD R3, R29, 0x900, R6 ;  /* 0x000009001d037824 */ /* 0x001fc400078e0206 */
[----:B------:R-:W-:Y:S02]  /*1080*/  IMAD.U32 R29, RZ, RZ, UR9 ;  /* 0x00000009ff1d7e24 */ /* 0x000fe4000f8e00ff */
[----:B------:R-:W-:Y:S01]  /*1090*/  IMAD R6, R0, R27, UR15 ;  /* 0x0000000f00067e24 */ /* 0x000fe2000f8e021b */
[----:B-1----:R-:W-:Y:S01]  /*10a0*/  MOV R21, 0x9 ;  /* 0x0000000900157802 */ /* 0x002fe20000000f00 */
[----:B------:R-:W-:Y:S01]  /*10b0*/  IMAD.WIDE R2, R3, 0x4, R8 ;  /* 0x0000000403027825 */ /* 0x000fe200078e0208 */
[----:B------:R-:W-:Y:S01]  /*10c0*/  UIMAD.WIDE UR12, UR11, 0x38e38e39, URZ ;  /* 0x38e38e390b0c78a5 */ /* 0x000fe2000f8e023f */
[----:B------:R-:W-:Y:S01]  /*10d0*/  ISETP.LT.AND P4, PT, R7, 0x24, !P0 ;  /* 0x000000240700780c */ /* 0x000fe20004781270 */
[----:B------:R-:W-:Y:S01]  /*10e0*/  UIADD3 UR6, UR4, 0x8, URZ ;  /* 0x0000000804067890 */ /* 0x000fe2000fffe03f */
[----:B------:R-:W-:Y:S01]  /*10f0*/  IMAD R5, R29, 0x900, R6 ;  /* 0x000009001d057824 */ /* 0x000fe200078e0206 */
[----:B------:R-:W-:Y:S01]  /*1100*/  MOV R27, UR10 ;  /* 0x0000000a001b7c02 */ /* 0x000fe20008000f00 */
[----:B------:R-:W-:-:S02]  /*1110*/  IMAD.U32 R7, RZ, RZ, UR5 ;  /* 0x00000005ff077e24 */ /* 0x000fc4000f8e00ff */
[----:B------:R-:W-:Y:S01]  /*1120*/  IMAD R6, R0, R21, UR16 ;  /* 0x0000001000067e24 */ /* 0x000fe2000f8e0215 */
[----:B------:R-:W-:Y:S01]  /*1130*/  ISETP.LT.AND P1, PT, R28, 0x24, !P0 ;  /* 0x000000241c00780c */ /* 0x000fe20004721270 */
[----:B------:R-:W-:Y:S01]  /*1140*/  USHF.R.S32.HI UR12, URZ, 0x1, UR13 ;  /* 0x000000013f0c7899 */ /* 0x000fe2000801140d */
[----:B------:R0:W-:Y:S01]  /*1150*/  @P2 STG.E desc[UR22][R2.64], R20 ;  /* 0x0000001402002986 */ /* 0x0001e2000c101916 */
[----:B------:R-:W-:Y:S01]  /*1160*/  IMAD.WIDE R4, R5, 0x4, R8 ;  /* 0x0000000405047825 */ /* 0x000fe200078e0208 */
[----:B------:R-:W-:Y:S01]  /*1170*/  ISETP.LT.AND P2, PT, R7, 0x24, !P0 ;  /* 0x000000240700780c */ /* 0x000fe20004741270 */
[----:B------:R-:W-:Y:S02]  /*1180*/  UIMAD UR17, UR14, -0x9, UR17 ;  /* 0xfffffff70e1178a4 */ /* 0x000fe4000f8e0211 */
[----:B------:R-:W-:Y:S01]  /*1190*/  UIADD3 UR8, UR4, 0x9, URZ ;  /* 0x0000000904087890 */ /* 0x000fe2000fffe03f */
[----:B------:R-:W-:Y:S02]  /*11a0*/  IMAD.U32 R7, RZ, RZ, UR6 ;  /* 0x00000006ff077e24 */ /* 0x000fe4000f8e00ff */
[----:B0-----:R-:W-:Y:S01]  /*11b0*/  IMAD R3, R27, 0x900, R6 ;  /* 0x000009001b037824 */ /* 0x001fe200078e0206 */
[----:B------:R-:W-:Y:S01]  /*11c0*/  MOV R27, UR14 ;  /* 0x0000000e001b7c02 */ /* 0x000fe20008000f00 */
[----:B------:R-:W-:-:S02]  /*11d0*/  ULEA.HI UR14, UR13, UR12, URZ, 0x1 ;  /* 0x0000000c0d0e7291 */ /* 0x000fc4000f8f083f */
[----:B------:R-:W-:Y:S01]  /*11e0*/  UIMAD.WIDE UR12, UR5, 0x38e38e39, URZ ;  /* 0x38e38e39050c78a5 */ /* 0x000fe2000f8e023f */
[----:B------:R0:W-:Y:S01]  /*11f0*/  @P5 STG.E desc[UR22][R4.64], R19 ;  /* 0x0000001304005986 */ /* 0x0001e2000c101916 */
[----:B------:R-:W-:Y:S01]  /*1200*/  IMAD.WIDE R2, R3, 0x4, R8 ;  /* 0x0000000403027825 */ /* 0x000fe200078e0208 */
[----:B------:R-:W-:Y:S01]  /*1210*/  ISETP.LT.AND P5, PT, R7, 0x24, !P0 ;  /* 0x000000240700780c */ /* 0x000fe200047a1270 */
[----:B------:R-:W-:Y:S01]  /*1220*/  USHF.R.S32.HI UR12, URZ, 0x1, UR13 ;  /* 0x000000013f0c7899 */ /* 0x000fe2000801140d */
[----:B------:R-:W-:Y:S01]  /*1230*/  MOV R7, UR8 ;  /* 0x0000000800077c02 */ /* 0x000fe20008000f00 */
[----:B------:R-:W-:Y:S01]  /*1240*/  UIMAD UR15, UR14, -0x9, UR11 ;  /* 0xfffffff70e0f78a4 */ /* 0x000fe2000f8e020b */
[----:B------:R1:W-:Y:S01]  /*1250*/  @P1 STG.E desc[UR22][R2.64], R18 ;  /* 0x0000001202001986 */ /* 0x0003e2000c101916 */
[----:B------:R-:W-:Y:S01]  /*1260*/  ULEA.HI UR16, UR13, UR12, URZ, 0x1 ;  /* 0x0000000c0d107291 */ /* 0x000fe2000f8f083f */
[----:B------:R-:W-:Y:S01]  /*1270*/  ISETP.LT.AND P1, PT, R7, 0x24, !P0 ;  /* 0x000000240700780c */ /* 0x000fe20004721270 */
[----:B------:R-:W-:Y:S01]  /*1280*/  UIMAD.WIDE UR12, UR6, 0x38e38e39, URZ ;  /* 0x38e38e39060c78a5 */ /* 0x000fe2000f8e023f */
[C---:B------:R-:W-:Y:S01]  /*1290*/  IMAD R6, R0.reuse, R21, UR17 ;  /* 0x0000001100067e24 */ /* 0x040fe2000f8e0215 */
[----:B------:R-:W-:Y:S01]  /*12a0*/  HFMA2.MMA R7, -RZ, RZ, 0, 5.36441802978515625e-07 ;  /* 0x00000009ff077435 */ /* 0x000fe200000001ff */
[----:B0-----:R-:W-:Y:S01]  /*12b0*/  IMAD.MOV.U32 R19, RZ, RZ, 0x9 ;  /* 0x00000009ff137424 */ /* 0x001fe200078e00ff */
[----:B------:R-:W-:Y:S01]  /*12c0*/  UIADD3 UR7, UR4, 0xa, URZ ;  /* 0x0000000a04077890 */ /* 0x000fe2000fffe03f */
[----:B------:R-:W-:Y:S01]  /*12d0*/  IMAD R5, R27, 0x900, R6 ;  /* 0x000009001b057824 */ /* 0x000fe200078e0206 */
[----:B------:R-:W-:Y:S01]  /*12e0*/  USHF.R.S32.HI UR12, URZ, 0x1, UR13 ;  /* 0x000000013f0c7899 */ /* 0x000fe2000801140d */
[----:B------:R-:W-:Y:S01]  /*12f0*/  IMAD.U32 R21, RZ, RZ, UR14 ;  /* 0x0000000eff157e24 */ /* 0x000fe2000f8e00ff */
[----:B------:R-:W-:Y:S01]  /*1300*/  UIMAD UR5, UR16, -0x9, UR5 ;  /* 0xfffffff7100578a4 */ /* 0x000fe2000f8e0205 */
[----:B------:R-:W-:Y:S01]  /*1310*/  IMAD R6, R0, R19, UR15 ;  /* 0x0000000f00067e24 */ /* 0x000fe2000f8e0213 */
[----:B------:R-:W-:Y:S01]  /*1320*/  ULEA.HI UR12, UR13, UR12, URZ, 0x1 ;  /* 0x0000000c0d0c7291 */ /* 0x000fe2000f8f083f */
[----:B------:R-:W-:Y:S01]  /*1330*/  IMAD.WIDE R4, R5, 0x4, R8 ;  /* 0x0000000405047825 */ /* 0x000fe200078e0208 */
[----:B------:R-:W-:Y:S01]  /*1340*/  UIMAD.WIDE UR14, UR8, 0x38e38e39, URZ ;  /* 0x38e38e39080e78a5 */ /* 0x000fe2000f8e023f */
[----:B------:R-:W-:-:S02]  /*1350*/  MOV R19, UR16 ;  /* 0x0000001000137c02 */ /* 0x000fc40008000f00 */
[----:B-1----:R-:W-:Y:S02]  /*1360*/  IMAD R3, R21, 0x900, R6 ;  /* 0x0000090015037824 */ /* 0x002fe400078e0206 */
[----:B------:R-:W-:Y:S01]  /*1370*/  IMAD.U32 R2, RZ, RZ, UR7 ;  /* 0x00000007ff027e24 */ /* 0x000fe2000f8e00ff */
[----:B------:R-:W-:Y:S01]  /*1380*/  UIADD3 UR9, UR4, 0xb, URZ ;  /* 0x0000000b04097890 */ /* 0x000fe2000fffe03f */
[----:B------:R-:W-:Y:S01]  /*1390*/  IMAD R6, R0, R7, UR5 ;  /* 0x0000000500067e24 */ /* 0x000fe2000f8e0207 */
[----:B------:R-:W-:Y:S01]  /*13a0*/  UIMAD UR5, UR12, -0x9, UR6 ;  /* 0xfffffff70c0578a4 */ /* 0x000fe2000f8e0206 */
[----:B------:R0:W-:Y:S01]  /*13b0*/  @P6 STG.E desc[UR22][R4.64], R17 ;  /* 0x0000001104006986 */ /* 0x0001e2000c101916 */
[----:B------:R-:W-:Y:S01]  /*13c0*/  USHF.R.S32.HI UR13, URZ, 0x1, UR15 ;  /* 0x000000013f0d7899 */ /* 0x000fe2000801140f */
[----:B------:R-:W-:Y:S01]  /*13d0*/  ISETP.LT.AND P6, PT, R2, 0x24, !P0 ;  /* 0x000000240200780c */ /* 0x000fe200047c1270 */
[----:B------:R-:W-:Y:S02]  /*13e0*/  IMAD.WIDE R2, R3, 0x4, R8 ;  /* 0x0000000403027825 */ /* 0x000fe400078e0208 */
[----:B------:R-:W-:-:S02]  /*13f0*/  ULEA.HI UR16, UR15, UR13, URZ, 0x1 ;  /* 0x0000000d0f107291 */ /* 0x000fc4000f8f083f */
[----:B------:R-:W-:Y:S01]  /*1400*/  UIADD3 UR10, UR4, 0xc, URZ ;  /* 0x0000000c040a7890 */ /* 0x000fe2000fffe03f */
[----:B------:R1:W-:Y:S01]  /*1410*/  @P4 STG.E desc[UR22][R2.64], R16 ;  /* 0x0000001002004986 */ /* 0x0003e2000c101916 */
[----:B0-----:R-:W-:Y:S01]  /*1420*/  IMAD R5, R19, 0x900, R6 ;  /* 0x0000090013057824 */ /* 0x001fe200078e0206 */
[----:B------:R-:W-:Y:S01]  /*1430*/  MOV R17, UR12 ;  /* 0x0000000c00117c02 */ /* 0x000fe20008000f00 */
[----:B------:R-:W-:Y:S02]  /*1440*/  IMAD.U32 R4, RZ, RZ, UR9 ;  /* 0x00000009ff047e24 */ /* 0x000fe4000f8e00ff */
[----:B------:R-:W-:Y:S01]  /*1450*/  IMAD R6, R0, R7, UR5 ;  /* 0x0000000500067e24 */ /* 0x000fe2000f8e0207 */
[----:B------:R-:W-:Y:S02]  /*1460*/  UIMAD UR8, UR16, -0x9, UR8 ;  /* 0xfffffff7100878a4 */ /* 0x000fe4000f8e0208 */
[----:B------:R-:W-:Y:S01]  /*1470*/  ISETP.LT.AND P4, PT, R4, 0x24, !P0 ;  /* 0x000000240400780c */ /* 0x000fe20004781270 */
[----:B-1----:R-:W-:-:S02]  /*1480*/  IMAD R3, R17, 0x900, R6 ;  /* 0x0000090011037824 */ /* 0x002fc400078e0206 */
[----:B------:R-:W-:Y:S01]  /*1490*/  IMAD.MOV.U32 R17, RZ, RZ, 0x9 ;  /* 0x00000009ff117424 */ /* 0x000fe200078e00ff */
[----:B------:R-:W-:Y:S01]  /*14a0*/  UIADD3 UR11, UR4, 0xd, URZ ;  /* 0x0000000d040b7890 */ /* 0x000fe2000fffe03f */
[--C-:B------:R-:W-:Y:S01]  /*14b0*/  IMAD.WIDE R4, R5, 0x4, R8.reuse ;  /* 0x0000000405047825 */ /* 0x100fe200078e0208 */
[----:B------:R-:W-:Y:S01]  /*14c0*/  MOV R7, UR10 ;  /* 0x0000000a00077c02 */ /* 0x000fe20008000f00 */
[----:B------:R-:W-:Y:S02]  /*14d0*/  UIMAD.WIDE UR14, UR10, 0x38e38e39, URZ ;  /* 0x38e38e390a0e78a5 */ /* 0x000fe4000f8e023f */
[----:B------:R-:W-:Y:S01]  /*14e0*/  IMAD.U32 R19, RZ, RZ, UR16 ;  /* 0x00000010ff137e24 */ /* 0x000fe2000f8e00ff */
[----:B------:R-:W-:Y:S01]  /*14f0*/  UIADD3 UR24, UR4, 0xe, URZ ;  /* 0x0000000e04187890 */ /* 0x000fe2000fffe03f */
[----:B------:R-:W-:Y:S01]  /*1500*/  IMAD R6, R0, R17, UR8 ;  /* 0x0000000800067e24 */ /* 0x000fe2000f8e0211 */
[----:B------:R-:W-:Y:S01]  /*1510*/  UIADD3 UR6, UR4, 0xf, URZ ;  /* 0x0000000f04067890 */ /* 0x000fe2000fffe03f */
[----:B------:R0:W-:Y:S01]  /*1520*/  @P2 STG.E desc[UR22][R4.64], R14 ;  /* 0x0000000e04002986 */ /* 0x0001e2000c101916 */
[----:B------:R-:W-:Y:S01]  /*1530*/  UIMAD.WIDE UR4, UR7, 0x38e38e39, URZ ;  /* 0x38e38e39070478a5 */ /* 0x000fe2000f8e023f */
[----:B------:R-:W-:Y:S01]  /*1540*/  IMAD.WIDE R2, R3, 0x4, R8 ;  /* 0x0000000403027825 */ /* 0x000fe200078e0208 */
[----:B------:R-:W-:Y:S01]  /*1550*/  UIMAD.WIDE UR12, UR9, 0x38e38e39, URZ ;  /* 0x38e38e39090c78a5 */ /* 0x000fe2000f8e023f */
[----:B------:R-:W-:Y:S01]  /*1560*/  ISETP.LT.AND P2, PT, R7, 0x24, !P0 ;  /* 0x000000240700780c */ /* 0x000fe20004741270 */
[----:B------:R-:W-:Y:S01]  /*1570*/  USHF.R.S32.HI UR12, URZ, 0x1, UR15 ;  /* 0x000000013f0c7899 */ /* 0x000fe2000801140f */
[----:B------:R-:W-:Y:S01]  /*1580*/  IMAD R7, R19, 0x900, R6 ;  /* 0x0000090013077824 */ /* 0x000fe200078e0206 */
[----:B------:R-:W-:Y:S01]  /*1590*/  USHF.R.S32.HI UR4, URZ, 0x1, UR5 ;  /* 0x000000013f047899 */ /* 0x000fe20008011405 */
[----:B------:R1:W-:Y:S01]  /*15a0*/  @P5 STG.E desc[UR22][R2.64], R15 ;  /* 0x0000000f02005986 */ /* 0x0003e2000c101916 */
[----:B0-----:R-:W-:Y:S01]  /*15b0*/  MOV R4, UR11 ;  /* 0x0000000b00047c02 */ /* 0x001fe20008000f00 */
[----:B------:R-:W-:-:S02]  /*15c0*/  UIMAD.WIDE UR16, UR11, 0x38e38e39, URZ ;  /* 0x38e38e390b1078a5 */ /* 0x000fc4000f8e023f */
[----:B------:R-:W-:Y:S01]  /*15d0*/  UIMAD.WIDE UR18, UR24, 0x38e38e39, URZ ;  /* 0x38e38e39181278a5 */ /* 0x000fe2000f8e023f */
[----:B------:R-:W-:Y:S01]  /*15e0*/  ISETP.LT.AND P5, PT, R4, 0x24, !P0 ;  /* 0x000000240400780c */ /* 0x000fe200047a1270 */
[----:B------:R-:W-:Y:S01]  /*15f0*/  ULEA.HI UR12, UR15, UR12, URZ, 0x1 ;  /* 0x0000000c0f0c7291 */ /* 0x000fe2000f8f083f */
[----:B------:R-:W-:Y:S01]  /*1600*/  IMAD.U32 R4, RZ, RZ, UR24 ;  /* 0x00000018ff047e24 */ /* 0x000fe2000f8e00ff */
[----:B------:R-:W-:Y:S01]  /*1610*/  UIMAD.WIDE UR20, UR6, 0x38e38e39, URZ ;  /* 0x38e38e39061478a5 */ /* 0x000fe2000f8e023f */
[----:B-1----:R-:W-:Y:S01]  /*1620*/  IMAD.WIDE R2, R7, 0x4, R8 ;  /* 0x0000000407027825 */ /* 0x002fe200078e0208 */
[----:B------:R-:W-:Y:S01]  /*1630*/  ULEA.HI UR4, UR5, UR4, URZ, 0x1 ;  /* 0x0000000405047291 */ /* 0x000fe2000f8f083f */
[----:B------:R-:W-:Y:S01]  /*1640*/  MOV R5, UR6 ;  /* 0x0000000600057c02 */ /* 0x000fe20008000f00 */
[----:B------:R-:W-:Y:S02]  /*1650*/  USHF.R.S32.HI UR8, URZ, 0x1, UR13 ;  /* 0x000000013f087899 */ /* 0x000fe4000801140d */
[----:B------:R-:W-:Y:S01]  /*1660*/  USHF.R.S32.HI UR14, URZ, 0x1, UR17 ;  /* 0x000000013f0e7899 */ /* 0x000fe20008011411 */
[----:B------:R0:W-:Y:S01]  /*1670*/  @P1 STG.E desc[UR22][R2.64], R13 ;  /* 0x0000000d02001986 */ /* 0x0001e2000c101916 */
[----:B------:R-:W-:-:S02]  /*1680*/  USHF.R.S32.HI UR16, URZ, 0x1, UR19 ;  /* 0x000000013f107899 */ /* 0x000fc40008011413 */
[----:B------:R-:W-:Y:S01]  /*1690*/  UIMAD UR10, UR12, -0x9, UR10 ;  /* 0xfffffff70c0a78a4 */ /* 0x000fe2000f8e020a */
[----:B------:R-:W-:Y:S01]  /*16a0*/  ISETP.LT.AND P1, PT, R4, 0x24, !P0 ;  /* 0x000000240400780c */ /* 0x000fe20004721270 */
[----:B------:R-:W-:Y:S01]  /*16b0*/  USHF.R.S32.HI UR18, URZ, 0x1, UR21 ;  /* 0x000000013f127899 */ /* 0x000fe20008011415 */
[----:B------:R-:W-:Y:S01]  /*16c0*/  IMAD.MOV.U32 R7, RZ, RZ, 0x9 ;  /* 0x00000009ff077424 */ /* 0x000fe200078e00ff */
[----:B------:R-:W-:Y:S01]  /*16d0*/  UIMAD UR7, UR4, -0x9, UR7 ;  /* 0xfffffff7040778a4 */ /* 0x000fe2000f8e0207 */
[----:B------:R-:W-:Y:S01]  /*16e0*/  ISETP.LT.AND P0, PT, R5, 0x24, !P0 ;  /* 0x000000240500780c */ /* 0x000fe20004701270 */
[----:B------:R-:W-:Y:S01]  /*16f0*/  ULEA.HI UR8, UR13, UR8, URZ, 0x1 ;  /* 0x000000080d087291 */ /* 0x000fe2000f8f083f */
[----:B------:R-:W-:Y:S01]  /*1700*/  IMAD.MOV.U32 R5, RZ, RZ, 0x9 ;  /* 0x00000009ff057424 */ /* 0x000fe200078e00ff */
[----:B------:R-:W-:Y:S01]  /*1710*/  ULEA.HI UR14, UR17, UR14, URZ, 0x1 ;  /* 0x0000000e110e7291 */ /* 0x000fe2000f8f083f */
[----:B0-----:R-:W-:Y:S01]  /*1720*/  HFMA2.MMA R13, -RZ, RZ, 0, 5.36441802978515625e-07 ;  /* 0x00000009ff0d7435 */ /* 0x001fe200000001ff */
[----:B------:R-:W-:Y:S01]  /*1730*/  ULEA.HI UR16, UR19, UR16, URZ, 0x1 ;  /* 0x0000001013107291 */ /* 0x000fe2000f8f083f */
[C---:B------:R-:W-:Y:S01]  /*1740*/  IMAD R4, R0.reuse, R7, UR10 ;  /* 0x0000000a00047e24 */ /* 0x040fe2000f8e0207 */
[----:B------:R-:W-:Y:S01]  /*1750*/  ULEA.HI UR18, UR21, UR18, URZ, 0x1 ;  /* 0x0000001215127291 */ /* 0x000fe2000f8f083f */
[----:B------:R-:W-:Y:S01]  /*1760*/  MOV R7, UR4 ;  /* 0x0000000400077c02 */ /* 0x000fe20008000f00 */
[----:B------:R-:W-:Y:S01]  /*1770*/  UIMAD UR9, UR8, -0x9, UR9 ;  /* 0xfffffff7080978a4 */ /* 0x000fe2000f8e0209 */
[----:B------:R-:W-:Y:S01]  /*1780*/  MOV R3, 0x9 ;  /* 0x0000000900037802 */ /* 0x000fe20000000f00 */
[----:B------:R-:W-:Y:S01]  /*1790*/  UIMAD UR11, UR14, -0x9, UR11 ;  /* 0xfffffff70e0b78a4 */ /* 0x000fe2000f8e020b */
[----:B------:R-:W-:Y:S01]  /*17a0*/  IMAD R2, R0, R5, UR7 ;  /* 0x0000000700027e24 */ /* 0x000fe2000f8e0205 */
[----:B------:R-:W-:Y:S01]  /*17b0*/  UIMAD UR24, UR16, -0x9, UR24 ;  /* 0xfffffff7101878a4 */ /* 0x000fe2000f8e0218 */
[----:B------:R-:W-:Y:S01]  /*17c0*/  IMAD.MOV.U32 R15, RZ, RZ, 0x9 ;  /* 0x00000009ff0f7424 */ /* 0x000fe200078e00ff */
[----:B------:R-:W-:Y:S01]  /*17d0*/  UIMAD UR6, UR18, -0x9, UR6 ;  /* 0xfffffff7120678a4 */ /* 0x000fe2000f8e0206 */
[----:B------:R-:W-:-:S02]  /*17e0*/  IMAD R7, R7, 0x900, R2 ;  /* 0x0000090007077824 */ /* 0x000fc400078e0202 */
[C---:B------:R-:W-:Y:S02]  /*17f0*/  IMAD R3, R0.reuse, R3, UR9 ;  /* 0x0000000900037e24 */ /* 0x040fe4000f8e0203 */
[----:B------:R-:W-:Y:S02]  /*1800*/  IMAD.U32 R2, RZ, RZ, UR8 ;  /* 0x00000008ff027e24 */ /* 0x000fe4000f8e00ff */
[C---:B------:R-:W-:Y:S02]  /*1810*/  IMAD R5, R0.reuse, R13, UR11 ;  /* 0x0000000b00057e24 */ /* 0x040fe4000f8e020d */
[C---:B------:R-:W-:Y:S02]  /*1820*/  IMAD R6, R0.reuse, R15, UR24 ;  /* 0x0000001800067e24 */ /* 0x040fe4000f8e020f */
[----:B------:R-:W-:Y:S01]  /*1830*/  IMAD R0, R0, R17, UR6 ;  /* 0x0000000600007e24 */ /* 0x000fe2000f8e0211 */
[----:B------:R-:W-:Y:S01]  /*1840*/  MOV R17, UR12 ;  /* 0x0000000c00117c02 */ /* 0x000fe20008000f00 */
[----:B------:R-:W-:Y:S01]  /*1850*/  IMAD R15, R2, 0x900, R3 ;  /* 0x00000900020f7824 */ /* 0x000fe200078e0203 */
[----:B------:R-:W-:Y:S01]  /*1860*/  MOV R21, UR16 ;  /* 0x0000001000157c02 */ /* 0x000fe20008000f00 */
[----:B------:R-:W-:-:S02]  /*1870*/  IMAD.U32 R2, RZ, RZ, UR14 ;  /* 0x0000000eff027e24 */ /* 0x000fc4000f8e00ff */
[----:B------:R-:W-:Y:S02]  /*1880*/  IMAD R17, R17, 0x900, R4 ;  /* 0x0000090011117824 */ /* 0x000fe400078e0204 */
[----:B------:R-:W-:Y:S02]  /*1890*/  IMAD R19, R2, 0x900, R5 ;  /* 0x0000090002137824 */ /* 0x000fe400078e0205 */
[----:B------:R-:W-:Y:S02]  /*18a0*/  IMAD R21, R21, 0x900, R6 ;  /* 0x0000090015157824 */ /* 0x000fe400078e0206 */
[----:B------:R-:W-:-:S04]  /*18b0*/  IMAD.WIDE R2, R7, 0x4, R8 ;  /* 0x0000000407027825 */ /* 0x000fc800078e0208 */
[----:B------:R-:W-:Y:S01]  /*18c0*/  FADD R13, R11, R10 ;  /* 0x0000000a0b0d7221 */ /* 0x000fe20000000000 */
[----:B------:R-:W-:Y:S01]  /*18d0*/  MOV R27, UR18 ;  /* 0x00000012001b7c02 */ /* 0x000fe20008000f00 */
[--C-:B------:R-:W-:Y:S01]  /*18e0*/  IMAD.WIDE R4, R15, 0x4, R8.reuse ;  /* 0x000000040f047825 */ /* 0x100fe200078e0208 */
[----:B------:R0:W-:Y:S03]  /*18f0*/  @P6 STG.E desc[UR22][R2.64], R12 ;  /* 0x0000000c02006986 */ /* 0x0001e6000c101916 */
[--C-:B------:R-:W-:Y:S01]  /*1900*/  IMAD.WIDE R6, R17, 0x4, R8.reuse ;  /* 0x0000000411067825 */ /* 0x100fe200078e0208 */
[----:B------:R0:W-:Y:S03]  /*1910*/  @P4 STG.E desc[UR22][R4.64], R22 ;  /* 0x0000001604004986 */ /* 0x0001e6000c101916 */
[--C-:B------:R-:W-:Y:S01]  /*1920*/  IMAD.WIDE R10, R19, 0x4, R8.reuse ;  /* 0x00000004130a7825 */ /* 0x100fe200078e0208 */
[----:B------:R0:W-:Y:S03]  /*1930*/  @P2 STG.E desc[UR22][R6.64], R24 ;  /* 0x0000001806002986 */ /* 0x0001e6000c101916 */
[----:B------:R-:W-:Y:S01]  /*1940*/  IMAD.WIDE R14, R21, 0x4, R8 ;  /* 0x00000004150e7825 */ /* 0x000fe200078e0208 */
[----:B------:R0:W-:Y:S03]  /*1950*/  @P5 STG.E desc[UR22][R10.64], R23 ;  /* 0x000000170a005986 */ /* 0x0001e6000c101916 */
[----:B------:R-:W-:Y:S01]  /*1960*/  IMAD R27, R27, 0x900, R0 ;  /* 0x000009001b1b7824 */ /* 0x000fe200078e0200 */
[----:B------:R0:W-:Y:S01]  /*1970*/  @P1 STG.E desc[UR22][R14.64], R25 ;  /* 0x000000190e001986 */ /* 0x0001e2000c101916 */
[----:B------:R-:W-:-:S02]  /*1980*/  @!P3 FMUL R13, R13, 0.0099999997764825820923 ;  /* 0x3c23d70a0d0db820 */ /* 0x000fc40000400000 */
[----:B------:R-:W-:Y:S01]  /*1990*/  IMAD.WIDE R8, R27, 0x4, R8 ;  /* 0x000000041b087825 */ /* 0x000fe200078e0208 */
[----:B0-----:R-:W-:Y:S06]  /*19a0*/  @!P0 EXIT ;  /* 0x000000000000894d */ /* 0x001fec0003800000 */
[----:B------:R-:W-:Y:S01]  /*19b0*/  STG.E desc[UR22][R8.64], R13 ;  /* 0x0000000d08007986 */ /* 0x000fe2000c101916 */
[----:B------:R-:W-:Y:S05]  /*19c0*/  EXIT ;  /* 0x000000000000794d */ /* 0x000fea0003800000 */
.L_x_0:
[----:B------:R-:W-:-:S00]  /*19d0*/  BRA `(.L_x_0) ;  /* 0xfffffffc00fc7947 */ /* 0x000fc0000383ffff */
[----:B------:R-:W-:-:S00]  /*19e0*/  NOP ;  /* 0x0000000000007918 */ /* 0x000fc00000000000 */
        /* <DEDUP_REMOVED lines=9> */
.L_x_1:


//--------------------- .nv.shared.triton_poi_fused_convolution_leaky_relu_10 --------------------------
	.section	.nv.shared.triton_poi_fused_convolution_leaky_relu_10,"aw",@nobits
	.sectionflags	@""
	.align	16
	.zero		1024


//--------------------- .nv.constant0.triton_poi_fused_convolution_leaky_relu_10 --------------------------
	.section	.nv.constant0.triton_poi_fused_convolution_leaky_relu_10,"a",@progbits
	.sectionflags	@""
	.align	4
.nv.constant0.triton_poi_fused_convolution_leaky_relu_10:
	.zero		568
